//
// Generated by NVIDIA NVVM Compiler
//
// Compiler Build ID: CL-36424714
// Cuda compilation tools, release 13.0, V13.0.88
// Based on NVVM 20.0.0
//

.version 9.0
.target sm_100
.address_size 64

	// .globl	_Z15calculateGpuMaxiPfS_

.visible .entry _Z15calculateGpuMaxiPfS_(
	.param .u32 _Z15calculateGpuMaxiPfS__param_0,
	.param .u64 .ptr .align 1 _Z15calculateGpuMaxiPfS__param_1,
	.param .u64 .ptr .align 1 _Z15calculateGpuMaxiPfS__param_2
)
{
	.reg .pred 	%p<36>;
	.reg .b32 	%r<56>;
	.reg .b32 	%f<78>;
	.reg .b64 	%rd<20>;

	ld.param.u32 	%r30, [_Z15calculateGpuMaxiPfS__param_0];
	ld.param.u64 	%rd6, [_Z15calculateGpuMaxiPfS__param_1];
	ld.param.u64 	%rd5, [_Z15calculateGpuMaxiPfS__param_2];
	cvta.to.global.u64 	%rd1, %rd6;
	mov.u32 	%r1, %tid.x;
	mul.lo.s32 	%r50, %r1, 1000;
	mul.wide.u32 	%rd7, %r50, 4;
	add.s64 	%rd8, %rd1, %rd7;
	ld.global.f32 	%f77, [%rd8];
	or.b32  	%r49, %r50, 1;
	setp.ge.s32 	%p1, %r49, %r30;
	@%p1 bra 	$L__BB0_14;
	add.s32 	%r31, %r50, 1000;
	min.u32 	%r32, %r31, %r30;
	add.s32 	%r33, %r50, 2;
	max.u32 	%r34, %r32, %r33;
	not.b32 	%r35, %r50;
	add.s32 	%r4, %r34, %r35;
	sub.s32 	%r36, %r34, %r50;
	add.s32 	%r37, %r36, -2;
	and.b32  	%r5, %r4, 15;
	setp.lt.u32 	%p2, %r37, 15;
	@%p2 bra 	$L__BB0_5;
	and.b32  	%r38, %r4, -16;
	neg.s32 	%r45, %r38;
$L__BB0_3:
	.pragma "nounroll";
	add.s32 	%r39, %r50, 1;
	mul.wide.u32 	%rd9, %r39, 4;
	add.s64 	%rd10, %rd1, %rd9;
	ld.global.f32 	%f16, [%rd10+4];
	setp.gt.f32 	%p3, %f16, %f77;
	selp.f32 	%f17, %f16, %f77, %p3;
	ld.global.f32 	%f18, [%rd10+12];
	setp.gt.f32 	%p4, %f18, %f17;
	selp.f32 	%f19, %f18, %f17, %p4;
	ld.global.f32 	%f20, [%rd10+20];
	setp.gt.f32 	%p5, %f20, %f19;
	selp.f32 	%f21, %f20, %f19, %p5;
	ld.global.f32 	%f22, [%rd10+28];
	setp.gt.f32 	%p6, %f22, %f21;
	selp.f32 	%f23, %f22, %f21, %p6;
	ld.global.f32 	%f24, [%rd10+36];
	setp.gt.f32 	%p7, %f24, %f23;
	selp.f32 	%f25, %f24, %f23, %p7;
	ld.global.f32 	%f26, [%rd10+44];
	setp.gt.f32 	%p8, %f26, %f25;
	selp.f32 	%f27, %f26, %f25, %p8;
	ld.global.f32 	%f28, [%rd10+52];
	setp.gt.f32 	%p9, %f28, %f27;
	selp.f32 	%f29, %f28, %f27, %p9;
	ld.global.f32 	%f30, [%rd10+60];
	setp.gt.f32 	%p10, %f30, %f29;
	selp.f32 	%f77, %f30, %f29, %p10;
	add.s32 	%r50, %r50, 16;
	add.s32 	%r45, %r45, 16;
	setp.ne.s32 	%p11, %r45, 0;
	@%p11 bra 	$L__BB0_3;
	add.s32 	%r49, %r50, 1;
$L__BB0_5:
	setp.eq.s32 	%p12, %r5, 0;
	@%p12 bra 	$L__BB0_14;
	and.b32  	%r14, %r4, 7;
	setp.lt.u32 	%p13, %r5, 8;
	@%p13 bra 	$L__BB0_8;
	and.b32  	%r40, %r49, 1;
	setp.eq.b32 	%p14, %r40, 1;
	mul.wide.u32 	%rd11, %r49, 4;
	add.s64 	%rd12, %rd1, %rd11;
	ld.global.f32 	%f32, [%rd12];
	setp.gt.f32 	%p15, %f32, %f77;
	and.b32  	%r41, %r50, 1;
	setp.eq.b32 	%p16, %r41, 1;
	selp.f32 	%f33, %f32, %f77, %p15;
	selp.f32 	%f34, %f33, %f77, %p16;
	ld.global.f32 	%f35, [%rd12+4];
	setp.gt.f32 	%p17, %f35, %f34;
	selp.f32 	%f36, %f35, %f34, %p14;
	selp.f32 	%f37, %f36, %f34, %p17;
	ld.global.f32 	%f38, [%rd12+8];
	setp.leu.f32 	%p18, %f38, %f37;
	selp.f32 	%f39, %f37, %f38, %p14;
	selp.f32 	%f40, %f37, %f39, %p18;
	ld.global.f32 	%f41, [%rd12+12];
	setp.gt.f32 	%p19, %f41, %f40;
	selp.f32 	%f42, %f41, %f40, %p14;
	selp.f32 	%f43, %f42, %f40, %p19;
	ld.global.f32 	%f44, [%rd12+16];
	setp.leu.f32 	%p20, %f44, %f43;
	selp.f32 	%f45, %f43, %f44, %p14;
	selp.f32 	%f46, %f43, %f45, %p20;
	ld.global.f32 	%f47, [%rd12+20];
	setp.gt.f32 	%p21, %f47, %f46;
	selp.f32 	%f48, %f47, %f46, %p14;
	selp.f32 	%f49, %f48, %f46, %p21;
	ld.global.f32 	%f50, [%rd12+24];
	setp.leu.f32 	%p22, %f50, %f49;
	selp.f32 	%f51, %f49, %f50, %p14;
	selp.f32 	%f52, %f49, %f51, %p22;
	add.s32 	%r50, %r49, 7;
	ld.global.f32 	%f53, [%rd12+28];
	setp.gt.f32 	%p23, %f53, %f52;
	selp.f32 	%f54, %f53, %f52, %p14;
	selp.f32 	%f77, %f54, %f52, %p23;
	add.s32 	%r49, %r49, 8;
$L__BB0_8:
	setp.eq.s32 	%p24, %r14, 0;
	@%p24 bra 	$L__BB0_14;
	and.b32  	%r19, %r4, 3;
	setp.lt.u32 	%p25, %r14, 4;
	@%p25 bra 	$L__BB0_11;
	and.b32  	%r42, %r49, 1;
	setp.eq.b32 	%p26, %r42, 1;
	mul.wide.u32 	%rd13, %r49, 4;
	add.s64 	%rd14, %rd1, %rd13;
	ld.global.f32 	%f56, [%rd14];
	setp.gt.f32 	%p27, %f56, %f77;
	and.b32  	%r43, %r50, 1;
	setp.eq.b32 	%p28, %r43, 1;
	selp.f32 	%f57, %f56, %f77, %p27;
	selp.f32 	%f58, %f57, %f77, %p28;
	ld.global.f32 	%f59, [%rd14+4];
	setp.gt.f32 	%p29, %f59, %f58;
	selp.f32 	%f60, %f59, %f58, %p26;
	selp.f32 	%f61, %f60, %f58, %p29;
	ld.global.f32 	%f62, [%rd14+8];
	setp.leu.f32 	%p30, %f62, %f61;
	selp.f32 	%f63, %f61, %f62, %p26;
	selp.f32 	%f64, %f61, %f63, %p30;
	add.s32 	%r50, %r49, 3;
	ld.global.f32 	%f65, [%rd14+12];
	setp.gt.f32 	%p31, %f65, %f64;
	selp.f32 	%f66, %f65, %f64, %p26;
	selp.f32 	%f77, %f66, %f64, %p31;
	add.s32 	%r49, %r49, 4;
$L__BB0_11:
	setp.eq.s32 	%p32, %r19, 0;
	@%p32 bra 	$L__BB0_14;
	mul.wide.u32 	%rd15, %r49, 4;
	add.s64 	%rd19, %rd1, %rd15;
	neg.s32 	%r53, %r19;
$L__BB0_13:
	.pragma "nounroll";
	mov.u32 	%r26, %r49;
	ld.global.f32 	%f67, [%rd19];
	setp.gt.f32 	%p33, %f67, %f77;
	and.b32  	%r44, %r50, 1;
	setp.eq.b32 	%p34, %r44, 1;
	selp.f32 	%f68, %f67, %f77, %p33;
	selp.f32 	%f77, %f68, %f77, %p34;
	add.s32 	%r49, %r26, 1;
	add.s64 	%rd19, %rd19, 4;
	add.s32 	%r53, %r53, 1;
	setp.ne.s32 	%p35, %r53, 0;
	mov.u32 	%r50, %r26;
	@%p35 bra 	$L__BB0_13;
$L__BB0_14:
	cvta.to.global.u64 	%rd16, %rd5;
	mul.wide.u32 	%rd17, %r1, 4;
	add.s64 	%rd18, %rd16, %rd17;
	st.global.f32 	[%rd18], %f77;
	ret;

}


// ===== COMPILED SASS (sm_100) =====

	.target	sm_100

	.elftype	@"ET_EXEC"


//--------------------- .note.nv.tkinfo           --------------------------
	.section	.note.nv.tkinfo,"",@"SHT_NOTE"
	.sectionflags	@"SHF_NOTE_NV_TKINFO"
	.tkinfo
        /*0018*/ 	.word	0x00000002
        /*0030*/ 	.string	""
        /*0030*/ 	.string	"ptxas"
        /*0030*/ 	.string	"Cuda compilation tools, release 13.0, V13.0.88"
        /*0030*/ 	.string	"Build cuda_13.0.r13.0/compiler.36424714_0"
        /*0030*/ 	.string	"-arch sm_100 -m 64 "



//--------------------- .note.nv.cuinfo           --------------------------
	.section	.note.nv.cuinfo,"",@"SHT_NOTE"
	.sectionflags	@"SHF_NOTE_NV_CUINFO"
        /*0018*/ 	.short	0x0002
        /*001a*/ 	.short	0x0064
        /*001c*/ 	.short	0x0082
	.zero		2


//--------------------- .nv.info                  --------------------------
	.section	.nv.info,"",@"SHT_CUDA_INFO"
	.align	4


	//----- nvinfo : EIATTR_REGCOUNT
	.align		4
        /*0000*/ 	.byte	0x04, 0x2f
        /*0002*/ 	.short	(.L_1 - .L_0)
	.align		4
.L_0:
        /*0004*/ 	.word	index@(_Z15calculateGpuMaxiPfS_)
        /*0008*/ 	.word	0x0000001c


	//----- nvinfo : EIATTR_FRAME_SIZE
	.align		4
.L_1:
        /*000c*/ 	.byte	0x04, 0x11
        /*000e*/ 	.short	(.L_3 - .L_2)
	.align		4
.L_2:
        /*0010*/ 	.word	index@(_Z15calculateGpuMaxiPfS_)
        /*0014*/ 	.word	0x00000000


	//----- nvinfo : EIATTR_MIN_STACK_SIZE
	.align		4
.L_3:
        /*0018*/ 	.byte	0x04, 0x12
        /*001a*/ 	.short	(.L_5 - .L_4)
	.align		4
.L_4:
        /*001c*/ 	.word	index@(_Z15calculateGpuMaxiPfS_)
        /*0020*/ 	.word	0x00000000
.L_5:


//--------------------- .nv.compat                --------------------------
	.section	.nv.compat,"",@"SHT_CUDA_COMPAT_INFO"
	.align	4
        /*0000*/ 	.byte	0x02, 0x09, 0x00, 0x00, 0x02, 0x02, 0x01, 0x00, 0x02, 0x05, 0x05, 0x00, 0x03, 0x07, 0x01, 0x01
        /*0010*/ 	.byte	0x02, 0x03, 0x00, 0x00, 0x02, 0x06, 0x01, 0x00, 0x04, 0x0b, 0x08, 0x00, 0x09, 0x00, 0x00, 0x00
        /*0020*/ 	.byte	0x00, 0x00, 0x00, 0x00


//--------------------- .nv.info._Z15calculateGpuMaxiPfS_ --------------------------
	.section	.nv.info._Z15calculateGpuMaxiPfS_,"",@"SHT_CUDA_INFO"
	.sectionflags	@""
	.align	4


	//----- nvinfo : EIATTR_CUDA_API_VERSION
	.align		4
        /*0000*/ 	.byte	0x04, 0x37
        /*0002*/ 	.short	(.L_7 - .L_6)
.L_6:
        /*0004*/ 	.word	0x00000082


	//----- nvinfo : EIATTR_KPARAM_INFO
	.align		4
.L_7:
        /*0008*/ 	.byte	0x04, 0x17
        /*000a*/ 	.short	(.L_9 - .L_8)
.L_8:
        /*000c*/ 	.word	0x00000000
        /*0010*/ 	.short	0x0002
        /*0012*/ 	.short	0x0010
        /*0014*/ 	.byte	0x00, 0xf5, 0x21, 0x00


	//----- nvinfo : EIATTR_KPARAM_INFO
	.align		4
.L_9:
        /*0018*/ 	.byte	0x04, 0x17
        /*001a*/ 	.short	(.L_11 - .L_10)
.L_10:
        /*001c*/ 	.word	0x00000000
        /*0020*/ 	.short	0x0001
        /*0022*/ 	.short	0x0008
        /*0024*/ 	.byte	0x00, 0xf5, 0x21, 0x00


	//----- nvinfo : EIATTR_KPARAM_INFO
	.align		4
.L_11:
        /*0028*/ 	.byte	0x04, 0x17
        /*002a*/ 	.short	(.L_13 - .L_12)
.L_12:
        /*002c*/ 	.word	0x00000000
        /*0030*/ 	.short	0x0000
        /*0032*/ 	.short	0x0000
        /*0034*/ 	.byte	0x00, 0xf0, 0x11, 0x00


	//----- nvinfo : EIATTR_SPARSE_MMA_MASK
	.align		4
.L_13:
        /*0038*/ 	.byte	0x03, 0x50
        /*003a*/ 	.short	0x0000


	//----- nvinfo : EIATTR_MAXREG_COUNT
	.align		4
        /*003c*/ 	.byte	0x03, 0x1b
        /*003e*/ 	.short	0x00ff


	//----- nvinfo : EIATTR_MERCURY_ISA_VERSION
	.align		4
        /*0040*/ 	.byte	0x03, 0x5f
        /*0042*/ 	.short	0x0101


	//----- nvinfo : EIATTR_VRC_CTA_INIT_COUNT
	.align		4
        /*0044*/ 	.byte	0x02, 0x4a
	.zero		1
	.zero		1


	//----- nvinfo : EIATTR_EXIT_INSTR_OFFSETS
	.align		4
        /*0048*/ 	.byte	0x04, 0x1c
        /*004a*/ 	.short	(.L_15 - .L_14)


	//   ....[0]....
.L_14:
        /*004c*/ 	.word	0x00000910


	//----- nvinfo : EIATTR_CRS_STACK_SIZE
	.align		4
.L_15:
        /*0050*/ 	.byte	0x04, 0x1e
        /*0052*/ 	.short	(.L_17 - .L_16)
.L_16:
        /*0054*/ 	.word	0x00000000


	//----- nvinfo : EIATTR_CBANK_PARAM_SIZE
	.align		4
.L_17:
        /*0058*/ 	.byte	0x03, 0x19
        /*005a*/ 	.short	0x0018


	//----- nvinfo : EIATTR_PARAM_CBANK
	.align		4
        /*005c*/ 	.byte	0x04, 0x0a
        /*005e*/ 	.short	(.L_19 - .L_18)
	.align		4
.L_18:
        /*0060*/ 	.word	index@(.nv.constant0._Z15calculateGpuMaxiPfS_)
        /*0064*/ 	.short	0x0380
        /*0066*/ 	.short	0x0018


	//----- nvinfo : EIATTR_SW_WAR
	.align		4
.L_19:
        /*0068*/ 	.byte	0x04, 0x36
        /*006a*/ 	.short	(.L_21 - .L_20)
.L_20:
        /*006c*/ 	.word	0x00000008
.L_21:


//--------------------- .nv.callgraph             --------------------------
	.section	.nv.callgraph,"",@"SHT_CUDA_CALLGRAPH"
	.align	4
	.sectionentsize	8
	.align		4
        /*0000*/ 	.word	0x00000000
	.align		4
        /*0004*/ 	.word	0xffffffff
	.align		4
        /*0008*/ 	.word	0x00000000
	.align		4
        /*000c*/ 	.word	0xfffffffe
	.align		4
        /*0010*/ 	.word	0x00000000
	.align		4
        /*0014*/ 	.word	0xfffffffd
	.align		4
        /*0018*/ 	.word	0x00000000
	.align		4
        /*001c*/ 	.word	0xfffffffc


//--------------------- .text._Z15calculateGpuMaxiPfS_ --------------------------
	.section	.text._Z15calculateGpuMaxiPfS_,"ax",@progbits
	.align	128
        .global         _Z15calculateGpuMaxiPfS_
        .type           _Z15calculateGpuMaxiPfS_,@function
        .size           _Z15calculateGpuMaxiPfS_,(.L_x_12 - _Z15calculateGpuMaxiPfS_)
        .other          _Z15calculateGpuMaxiPfS_,@"STO_CUDA_ENTRY STV_DEFAULT"
_Z15calculateGpuMaxiPfS_:
.text._Z15calculateGpuMaxiPfS_:
[----:B------:R-:W-:Y:S01]  /*0000*/  LDC R1, c[0x0][0x37c] ;  /* 0x0000df00ff017b82 */ /* 0x000fe20000000800 */
[----:B------:R-:W0:Y:S07]  /*0010*/  S2R R0, SR_TID.X ;  /* 0x0000000000007919 */ /* 0x000e2e0000002100 */
[----:B------:R-:W1:Y:S01]  /*0020*/  LDC.64 R2, c[0x0][0x388] ;  /* 0x0000e200ff027b82 */ /* 0x000e620000000a00 */
[----:B------:R-:W2:Y:S07]  /*0030*/  LDCU.64 UR4, c[0x0][0x358] ;  /* 0x00006b00ff0477ac */ /* 0x000eae0008000a00 */
[----:B------:R-:W3:Y:S01]  /*0040*/  LDC R6, c[0x0][0x380] ;  /* 0x0000e000ff067b82 */ /* 0x000ee20000000800 */
[----:B0-----:R-:W-:-:S04]  /*0050*/  IMAD R7, R0, 0x3e8, RZ ;  /* 0x000003e800077824 */ /* 0x001fc800078e02ff */
[----:B-1----:R-:W-:-:S06]  /*0060*/  IMAD.WIDE.U32 R4, R7, 0x4, R2 ;  /* 0x0000000407047825 */ /* 0x002fcc00078e0002 */
[----:B--2---:R0:W5:Y:S01]  /*0070*/  LDG.E R4, desc[UR4][R4.64] ;  /* 0x0000000404047981 */ /* 0x004162000c1e1900 */
[----:B------:R-:W-:Y:S01]  /*0080*/  VIADD R8, R7, 0x1 ;  /* 0x0000000107087836 */ /* 0x000fe20000000000 */
[----:B------:R-:W-:Y:S04]  /*0090*/  BSSY.RECONVERGENT B0, `(.L_x_0) ;  /* 0x0000084000007945 */ /* 0x000fe80003800200 */
[----:B---3--:R-:W-:-:S13]  /*00a0*/  ISETP.GE.AND P0, PT, R8, R6, PT ;  /* 0x000000060800720c */ /* 0x008fda0003f06270 */
[----:B0-----:R-:W-:Y:S05]  /*00b0*/  @P0 BRA `(.L_x_1) ;  /* 0x0000000800040947 */ /* 0x001fea0003800000 */
[----:B------:R-:W-:Y:S01]  /*00c0*/  IMAD.MOV.U32 R5, RZ, RZ, R7 ;  /* 0x000000ffff057224 */ /* 0x000fe200078e0007 */
[----:B------:R-:W-:Y:S04]  /*00d0*/  BSSY.RECONVERGENT B1, `(.L_x_2) ;  /* 0x000002d000017945 */ /* 0x000fe80003800200 */
[C---:B------:R-:W-:Y:S02]  /*00e0*/  VIADDMNMX.U32 R6, R5.reuse, 0x3e8, R6, PT ;  /* 0x000003e805067846 */ /* 0x040fe40003800006 */
[----:B------:R-:W-:Y:S02]  /*00f0*/  LOP3.LUT R7, RZ, R5, RZ, 0x33, !PT ;  /* 0x00000005ff077212 */ /* 0x000fe400078e33ff */
[----:B------:R-:W-:-:S04]  /*0100*/  VIADDMNMX.U32 R6, R5, 0x2, R6, !PT ;  /* 0x0000000205067846 */ /* 0x000fc80007800006 */
[C---:B------:R-:W-:Y:S01]  /*0110*/  IADD3 R9, PT, PT, R6.reuse, -0x2, -R5 ;  /* 0xfffffffe06097810 */ /* 0x040fe20007ffe805 */
[----:B------:R-:W-:Y:S02]  /*0120*/  IMAD.IADD R6, R6, 0x1, R7 ;  /* 0x0000000106067824 */ /* 0x000fe400078e0207 */
[----:B------:R-:W-:Y:S01]  /*0130*/  IMAD.MOV.U32 R7, RZ, RZ, R8 ;  /* 0x000000ffff077224 */ /* 0x000fe200078e0008 */
[----:B------:R-:W-:Y:S02]  /*0140*/  ISETP.GE.U32.AND P0, PT, R9, 0xf, PT ;  /* 0x0000000f0900780c */ /* 0x000fe40003f06070 */
[----:B------:R-:W-:-:S11]  /*0150*/  LOP3.LUT R10, R6, 0xf, RZ, 0xc0, !PT ;  /* 0x0000000f060a7812 */ /* 0x000fd600078ec0ff */
[----:B------:R-:W-:Y:S05]  /*0160*/  @!P0 BRA `(.L_x_3) ;  /* 0x00000000008c8947 */ /* 0x000fea0003800000 */
[----:B------:R-:W-:Y:S01]  /*0170*/  LOP3.LUT R7, R6, 0xfffffff0, RZ, 0xc0, !PT ;  /* 0xfffffff006077812 */ /* 0x000fe200078ec0ff */
[----:B------:R-:W-:Y:S04]  /*0180*/  BSSY.RECONVERGENT B2, `(.L_x_4) ;  /* 0x0000020000027945 */ /* 0x000fe80003800200 */
[----:B------:R-:W-:-:S07]  /*0190*/  IMAD.MOV R7, RZ, RZ, -R7 ;  /* 0x000000ffff077224 */ /* 0x000fce00078e0a07 */
.L_x_5:
[----:B------:R-:W-:-:S04]  /*01a0*/  VIADD R9, R5, 0x1 ;  /* 0x0000000105097836 */ /* 0x000fc80000000000 */
[----:B------:R-:W-:-:S05]  /*01b0*/  IMAD.WIDE.U32 R8, R9, 0x4, R2 ;  /* 0x0000000409087825 */ /* 0x000fca00078e0002 */
[----:B------:R-:W2:Y:S04]  /*01c0*/  LDG.E R11, desc[UR4][R8.64+0x4] ;  /* 0x00000404080b7981 */ /* 0x000ea8000c1e1900 */
[----:B------:R-:W3:Y:S04]  /*01d0*/  LDG.E R13, desc[UR4][R8.64+0xc] ;  /* 0x00000c04080d7981 */ /* 0x000ee8000c1e1900 */
[----:B------:R-:W4:Y:S04]  /*01e0*/  LDG.E R15, desc[UR4][R8.64+0x14] ;  /* 0x00001404080f7981 */ /* 0x000f28000c1e1900 */
[----:B------:R-:W4:Y:S04]  /*01f0*/  LDG.E R17, desc[UR4][R8.64+0x1c] ;  /* 0x00001c0408117981 */ /* 0x000f28000c1e1900 */
[----:B------:R-:W4:Y:S04]  /*0200*/  LDG.E R19, desc[UR4][R8.64+0x24] ;  /* 0x0000240408137981 */ /* 0x000f28000c1e1900 */
[----:B------:R-:W4:Y:S04]  /*0210*/  LDG.E R21, desc[UR4][R8.64+0x2c] ;  /* 0x00002c0408157981 */ /* 0x000f28000c1e1900 */
[----:B------:R-:W4:Y:S04]  /*0220*/  LDG.E R23, desc[UR4][R8.64+0x34] ;  /* 0x0000340408177981 */ /* 0x000f28000c1e1900 */
[----:B------:R-:W4:Y:S01]  /*0230*/  LDG.E R25, desc[UR4][R8.64+0x3c] ;  /* 0x00003c0408197981 */ /* 0x000f22000c1e1900 */
[----:B------:R-:W-:-:S02]  /*0240*/  VIADD R7, R7, 0x10 ;  /* 0x0000001007077836 */ /* 0x000fc40000000000 */
[----:B------:R-:W-:-:S03]  /*0250*/  VIADD R5, R5, 0x10 ;  /* 0x0000001005057836 */ /* 0x000fc60000000000 */
[----:B------:R-:W-:Y:S02]  /*0260*/  ISETP.NE.AND P1, PT, R7, RZ, PT ;  /* 0x000000ff0700720c */ /* 0x000fe40003f25270 */
[----:B--2--5:R-:W-:-:S04]  /*0270*/  FSETP.GT.AND P0, PT, R11, R4, PT ;  /* 0x000000040b00720b */ /* 0x024fc80003f04000 */
[----:B------:R-:W-:-:S04]  /*0280*/  FSEL R4, R11, R4, P0 ;  /* 0x000000040b047208 */ /* 0x000fc80000000000 */
[----:B---3--:R-:W-:-:S04]  /*0290*/  FSETP.GT.AND P0, PT, R13, R4, PT ;  /* 0x000000040d00720b */ /* 0x008fc80003f04000 */
[----:B------:R-:W-:-:S04]  /*02a0*/  FSEL R4, R13, R4, P0 ;  /* 0x000000040d047208 */ /* 0x000fc80000000000 */
[----:B----4-:R-:W-:-:S04]  /*02b0*/  FSETP.GT.AND P0, PT, R15, R4, PT ;  /* 0x000000040f00720b */ /* 0x010fc80003f04000 */
[----:B------:R-:W-:-:S04]  /*02c0*/  FSEL R4, R15, R4, P0 ;  /* 0x000000040f047208 */ /* 0x000fc80000000000 */
[----:B------:R-:W-:-:S04]  /*02d0*/  FSETP.GT.AND P0, PT, R17, R4, PT ;  /* 0x000000041100720b */ /* 0x000fc80003f04000 */
        /* <DEDUP_REMOVED lines=8> */
[----:B------:R-:W-:Y:S01]  /*0360*/  FSEL R4, R25, R4, P0 ;  /* 0x0000000419047208 */ /* 0x000fe20000000000 */
[----:B------:R-:W-:Y:S08]  /*0370*/  @P1 BRA `(.L_x_5) ;  /* 0xfffffffc00881947 */ /* 0x000ff0000383ffff */
[----:B------:R-:W-:Y:S05]  /*0380*/  BSYNC.RECONVERGENT B2 ;  /* 0x0000000000027941 */ /* 0x000fea0003800200 */
.L_x_4:
[----:B------:R-:W-:-:S07]  /*0390*/  VIADD R7, R5, 0x1 ;  /* 0x0000000105077836 */ /* 0x000fce0000000000 */
.L_x_3:
[----:B------:R-:W-:Y:S05]  /*03a0*/  BSYNC.RECONVERGENT B1 ;  /* 0x0000000000017941 */ /* 0x000fea0003800200 */
.L_x_2:
[----:B------:R-:W-:-:S13]  /*03b0*/  ISETP.NE.AND P0, PT, R10, RZ, PT ;  /* 0x000000ff0a00720c */ /* 0x000fda0003f05270 */
[----:B------:R-:W-:Y:S05]  /*03c0*/  @!P0 BRA `(.L_x_1) ;  /* 0x0000000400408947 */ /* 0x000fea0003800000 */
[----:B------:R-:W-:Y:S01]  /*03d0*/  ISETP.GE.U32.AND P1, PT, R10, 0x8, PT ;  /* 0x000000080a00780c */ /* 0x000fe20003f26070 */
[----:B------:R-:W-:Y:S01]  /*03e0*/  BSSY.RECONVERGENT B1, `(.L_x_6) ;  /* 0x0000023000017945 */ /* 0x000fe20003800200 */
[----:B------:R-:W-:-:S04]  /*03f0*/  LOP3.LUT R12, R6, 0x7, RZ, 0xc0, !PT ;  /* 0x00000007060c7812 */ /* 0x000fc800078ec0ff */
[----:B------:R-:W-:-:S07]  /*0400*/  ISETP.NE.AND P0, PT, R12, RZ, PT ;  /* 0x000000ff0c00720c */ /* 0x000fce0003f05270 */
[----:B------:R-:W-:Y:S06]  /*0410*/  @!P1 BRA `(.L_x_7) ;  /* 0x00000000007c9947 */ /* 0x000fec0003800000 */
        /* <DEDUP_REMOVED lines=9> */
[----:B------:R-:W-:-:S04]  /*04b0*/  LOP3.LUT R5, R5, 0x1, RZ, 0xc0, !PT ;  /* 0x0000000105057812 */ /* 0x000fc800078ec0ff */
[----:B------:R-:W-:Y:S02]  /*04c0*/  ISETP.NE.U32.AND P2, PT, R5, 0x1, PT ;  /* 0x000000010500780c */ /* 0x000fe40003f45070 */
[----:B------:R-:W-:Y:S02]  /*04d0*/  LOP3.LUT R5, R7, 0x1, RZ, 0xc0, !PT ;  /* 0x0000000107057812 */ /* 0x000fe400078ec0ff */
[----:B--2--5:R-:W-:-:S09]  /*04e0*/  FSETP.GT.AND P1, PT, R11, R4, PT ;  /* 0x000000040b00720b */ /* 0x024fd20003f24000 */
[----:B------:R-:W-:Y:S02]  /*04f0*/  @!P2 FSEL R4, R11, R4, P1 ;  /* 0x000000040b04a208 */ /* 0x000fe40000800000 */
[----:B------:R-:W-:Y:S01]  /*0500*/  ISETP.NE.U32.AND P1, PT, R5, 0x1, PT ;  /* 0x000000010500780c */ /* 0x000fe20003f25070 */
[----:B------:R-:W-:Y:S01]  /*0510*/  VIADD R5, R7, 0x7 ;  /* 0x0000000707057836 */ /* 0x000fe20000000000 */
[----:B---3--:R-:W-:Y:S01]  /*0520*/  FSETP.GT.AND P2, PT, R13, R4, PT ;  /* 0x000000040d00720b */ /* 0x008fe20003f44000 */
[----:B------:R-:W-:-:S12]  /*0530*/  VIADD R7, R7, 0x8 ;  /* 0x0000000807077836 */ /* 0x000fd80000000000 */
[----:B------:R-:W-:-:S04]  /*0540*/  @P2 FSEL R4, R13, R4, !P1 ;  /* 0x000000040d042208 */ /* 0x000fc80004800000 */
[----:B----4-:R-:W-:-:S13]  /*0550*/  FSETP.GT.AND P2, PT, R15, R4, PT ;  /* 0x000000040f00720b */ /* 0x010fda0003f44000 */
[----:B------:R-:W-:-:S04]  /*0560*/  @P2 FSEL R4, R4, R15, !P1 ;  /* 0x0000000f04042208 */ /* 0x000fc80004800000 */
[----:B------:R-:W-:-:S13]  /*0570*/  FSETP.GT.AND P2, PT, R17, R4, PT ;  /* 0x000000041100720b */ /* 0x000fda0003f44000 */
        /* <DEDUP_REMOVED lines=8> */
[----:B------:R-:W-:-:S07]  /*0600*/  @P2 FSEL R4, R25, R4, !P1 ;  /* 0x0000000419042208 */ /* 0x000fce0004800000 */
.L_x_7:
[----:B------:R-:W-:Y:S05]  /*0610*/  BSYNC.RECONVERGENT B1 ;  /* 0x0000000000017941 */ /* 0x000fea0003800200 */
.L_x_6:
        /* <DEDUP_REMOVED lines=24> */
[----:B------:R-:W-:-:S07]  /*07a0*/  @P2 FSEL R4, R17, R4, !P1 ;  /* 0x0000000411042208 */ /* 0x000fce0004800000 */
.L_x_9:
[----:B------:R-:W-:Y:S05]  /*07b0*/  BSYNC.RECONVERGENT B1 ;  /* 0x0000000000017941 */ /* 0x000fea0003800200 */
.L_x_8:
[----:B------:R-:W-:Y:S05]  /*07c0*/  @!P0 BRA `(.L_x_1) ;  /* 0x0000000000408947 */ /* 0x000fea0003800000 */
[----:B------:R-:W-:-:S04]  /*07d0*/  IMAD.WIDE.U32 R2, R7, 0x4, R2 ;  /* 0x0000000407027825 */ /* 0x000fc800078e0002 */
[----:B------:R-:W-:Y:S02]  /*07e0*/  IMAD.MOV R6, RZ, RZ, -R6 ;  /* 0x000000ffff067224 */ /* 0x000fe400078e0a06 */
[----:B------:R-:W-:-:S07]  /*07f0*/  IMAD.MOV.U32 R9, RZ, RZ, R3 ;  /* 0x000000ffff097224 */ /* 0x000fce00078e0003 */
.L_x_10:
[----:B------:R-:W-:-:S06]  /*0800*/  IMAD.MOV.U32 R3, RZ, RZ, R9 ;  /* 0x000000ffff037224 */ /* 0x000fcc00078e0009 */
[----:B------:R0:W2:Y:S01]  /*0810*/  LDG.E R3, desc[UR4][R2.64] ;  /* 0x0000000402037981 */ /* 0x0000a2000c1e1900 */
[----:B------:R-:W-:Y:S01]  /*0820*/  VIADD R6, R6, 0x1 ;  /* 0x0000000106067836 */ /* 0x000fe20000000000 */
[----:B------:R-:W-:-:S04]  /*0830*/  LOP3.LUT R5, R5, 0x1, RZ, 0xc0, !PT ;  /* 0x0000000105057812 */ /* 0x000fc800078ec0ff */
[----:B------:R-:W-:Y:S02]  /*0840*/  ISETP.NE.AND P2, PT, R6, RZ, PT ;  /* 0x000000ff0600720c */ /* 0x000fe40003f45270 */
[----:B------:R-:W-:Y:S01]  /*0850*/  ISETP.NE.U32.AND P1, PT, R5, 0x1, PT ;  /* 0x000000010500780c */ /* 0x000fe20003f25070 */
[----:B------:R-:W-:Y:S01]  /*0860*/  IMAD.MOV.U32 R5, RZ, RZ, R7 ;  /* 0x000000ffff057224 */ /* 0x000fe200078e0007 */
[----:B0-----:R-:W-:Y:S01]  /*0870*/  IADD3 R2, P3, PT, R2, 0x4, RZ ;  /* 0x0000000402027810 */ /* 0x001fe20007f7e0ff */
[----:B------:R-:W-:-:S04]  /*0880*/  VIADD R7, R7, 0x1 ;  /* 0x0000000107077836 */ /* 0x000fc80000000000 */
[----:B------:R-:W-:Y:S01]  /*0890*/  IMAD.X R9, RZ, RZ, R9, P3 ;  /* 0x000000ffff097224 */ /* 0x000fe200018e0609 */
[----:B--2--5:R-:W-:-:S05]  /*08a0*/  FSETP.GT.AND P0, PT, R3, R4, PT ;  /* 0x000000040300720b */ /* 0x024fca0003f04000 */
[----:B------:R-:W-:Y:S01]  /*08b0*/  @!P1 FSEL R4, R3, R4, P0 ;  /* 0x0000000403049208 */ /* 0x000fe20000000000 */
[----:B------:R-:W-:Y:S07]  /*08c0*/  @P2 BRA `(.L_x_10) ;  /* 0xfffffffc00cc2947 */ /* 0x000fee000383ffff */
.L_x_1:
[----:B------:R-:W-:Y:S05]  /*08d0*/  BSYNC.RECONVERGENT B0 ;  /* 0x0000000000007941 */ /* 0x000fea0003800200 */
.L_x_0:
[----:B------:R-:W0:Y:S02]  /*08e0*/  LDC.64 R2, c[0x0][0x390] ;  /* 0x0000e400ff027b82 */ /* 0x000e240000000a00 */
[----:B0-----:R-:W-:-:S05]  /*08f0*/  IMAD.WIDE.U32 R2, R0, 0x4, R2 ;  /* 0x0000000400027825 */ /* 0x001fca00078e0002 */
[----:B-----5:R-:W-:Y:S01]  /*0900*/  STG.E desc[UR4][R2.64], R4 ;  /* 0x0000000402007986 */ /* 0x020fe2000c101904 */
[----:B------:R-:W-:Y:S05]  /*0910*/  EXIT ;  /* 0x000000000000794d */ /* 0x000fea0003800000 */
.L_x_11:
[----:B------:R-:W-:-:S00]  /*0920*/  BRA `(.L_x_11) ;  /* 0xfffffffc00fc7947 */ /* 0x000fc0000383ffff */
[----:B------:R-:W-:-:S00]  /*0930*/  NOP ;  /* 0x0000000000007918 */ /* 0x000fc00000000000 */
        /* <DEDUP_REMOVED lines=12> */
.L_x_12:


//--------------------- .nv.shared.reserved.0     --------------------------
	.section	.nv.shared.reserved.0,"aw",@nobits
	.weak		__nv_reservedSMEM_offset_0_alias
	.size		__nv_reservedSMEM_offset_0_alias, 0, 64
	.other		__nv_reservedSMEM_offset_0_alias,@"STO_CUDA_RESERVED_SHARED STV_DEFAULT"
__nv_reservedSMEM_offset_0_alias:
	.zero		0
	.zero		64


//--------------------- .nv.constant0._Z15calculateGpuMaxiPfS_ --------------------------
	.section	.nv.constant0._Z15calculateGpuMaxiPfS_,"a",@progbits
	.sectionflags	@""
	.align	4
.nv.constant0._Z15calculateGpuMaxiPfS_:
	.zero		920


//--------------------- SYMBOLS --------------------------

	.type		.nv.reservedSmem.offset0,@object
	.size		.nv.reservedSmem.offset0,0x4
